//
// Generated by NVIDIA NVVM Compiler
//
// Compiler Build ID: CL-36424714
// Cuda compilation tools, release 13.0, V13.0.88
// Based on NVVM 20.0.0
//

.version 9.0
.target sm_100
.address_size 64

	// .globl	_Z17computeHashKernelPKciPj

.visible .entry _Z17computeHashKernelPKciPj(
	.param .u64 .ptr .align 1 _Z17computeHashKernelPKciPj_param_0,
	.param .u32 _Z17computeHashKernelPKciPj_param_1,
	.param .u64 .ptr .align 1 _Z17computeHashKernelPKciPj_param_2
)
{
	.reg .pred 	%p<2>;
	.reg .b16 	%rs<2>;
	.reg .b32 	%r<8>;
	.reg .b64 	%rd<7>;

	ld.param.u64 	%rd1, [_Z17computeHashKernelPKciPj_param_0];
	ld.param.u32 	%r2, [_Z17computeHashKernelPKciPj_param_1];
	ld.param.u64 	%rd2, [_Z17computeHashKernelPKciPj_param_2];
	mov.u32 	%r3, %tid.x;
	mov.u32 	%r4, %ctaid.x;
	mov.u32 	%r5, %ntid.x;
	mad.lo.s32 	%r1, %r4, %r5, %r3;
	setp.ge.s32 	%p1, %r1, %r2;
	@%p1 bra 	$L__BB0_2;
	cvta.to.global.u64 	%rd3, %rd1;
	cvta.to.global.u64 	%rd4, %rd2;
	cvt.s64.s32 	%rd5, %r1;
	add.s64 	%rd6, %rd3, %rd5;
	ld.global.s8 	%rs1, [%rd6];
	mul.wide.s16 	%r6, %rs1, 31;
	atom.global.add.u32 	%r7, [%rd4], %r6;
$L__BB0_2:
	ret;

}


// ===== COMPILED SASS (sm_100) =====

	.target	sm_100

	.elftype	@"ET_EXEC"


//--------------------- .note.nv.tkinfo           --------------------------
	.section	.note.nv.tkinfo,"",@"SHT_NOTE"
	.sectionflags	@"SHF_NOTE_NV_TKINFO"
	.tkinfo
        /*0018*/ 	.word	0x00000002
        /*0030*/ 	.string	""
        /*0030*/ 	.string	"ptxas"
        /*0030*/ 	.string	"Cuda compilation tools, release 13.0, V13.0.88"
        /*0030*/ 	.string	"Build cuda_13.0.r13.0/compiler.36424714_0"
        /*0030*/ 	.string	"-arch sm_100 -m 64 "



//--------------------- .note.nv.cuinfo           --------------------------
	.section	.note.nv.cuinfo,"",@"SHT_NOTE"
	.sectionflags	@"SHF_NOTE_NV_CUINFO"
        /*0018*/ 	.short	0x0002
        /*001a*/ 	.short	0x0064
        /*001c*/ 	.short	0x0082
	.zero		2


//--------------------- .nv.info                  --------------------------
	.section	.nv.info,"",@"SHT_CUDA_INFO"
	.align	4


	//----- nvinfo : EIATTR_REGCOUNT
	.align		4
        /*0000*/ 	.byte	0x04, 0x2f
        /*0002*/ 	.short	(.L_1 - .L_0)
	.align		4
.L_0:
        /*0004*/ 	.word	index@(_Z17computeHashKernelPKciPj)
        /*0008*/ 	.word	0x0000000a


	//----- nvinfo : EIATTR_FRAME_SIZE
	.align		4
.L_1:
        /*000c*/ 	.byte	0x04, 0x11
        /*000e*/ 	.short	(.L_3 - .L_2)
	.align		4
.L_2:
        /*0010*/ 	.word	index@(_Z17computeHashKernelPKciPj)
        /*0014*/ 	.word	0x00000000


	//----- nvinfo : EIATTR_MIN_STACK_SIZE
	.align		4
.L_3:
        /*0018*/ 	.byte	0x04, 0x12
        /*001a*/ 	.short	(.L_5 - .L_4)
	.align		4
.L_4:
        /*001c*/ 	.word	index@(_Z17computeHashKernelPKciPj)
        /*0020*/ 	.word	0x00000000
.L_5:


//--------------------- .nv.compat                --------------------------
	.section	.nv.compat,"",@"SHT_CUDA_COMPAT_INFO"
	.align	4
        /*0000*/ 	.byte	0x02, 0x09, 0x00, 0x00, 0x02, 0x02, 0x01, 0x00, 0x02, 0x05, 0x05, 0x00, 0x03, 0x07, 0x01, 0x01
        /*0010*/ 	.byte	0x02, 0x03, 0x00, 0x00, 0x02, 0x06, 0x01, 0x00, 0x04, 0x0b, 0x08, 0x00, 0x09, 0x00, 0x00, 0x00
        /*0020*/ 	.byte	0x00, 0x00, 0x00, 0x00


//--------------------- .nv.info._Z17computeHashKernelPKciPj --------------------------
	.section	.nv.info._Z17computeHashKernelPKciPj,"",@"SHT_CUDA_INFO"
	.sectionflags	@""
	.align	4


	//----- nvinfo : EIATTR_CUDA_API_VERSION
	.align		4
        /*0000*/ 	.byte	0x04, 0x37
        /*0002*/ 	.short	(.L_7 - .L_6)
.L_6:
        /*0004*/ 	.word	0x00000082


	//----- nvinfo : EIATTR_KPARAM_INFO
	.align		4
.L_7:
        /*0008*/ 	.byte	0x04, 0x17
        /*000a*/ 	.short	(.L_9 - .L_8)
.L_8:
        /*000c*/ 	.word	0x00000000
        /*0010*/ 	.short	0x0002
        /*0012*/ 	.short	0x0010
        /*0014*/ 	.byte	0x00, 0xf5, 0x21, 0x00


	//----- nvinfo : EIATTR_KPARAM_INFO
	.align		4
.L_9:
        /*0018*/ 	.byte	0x04, 0x17
        /*001a*/ 	.short	(.L_11 - .L_10)
.L_10:
        /*001c*/ 	.word	0x00000000
        /*0020*/ 	.short	0x0001
        /*0022*/ 	.short	0x0008
        /*0024*/ 	.byte	0x00, 0xf0, 0x11, 0x00


	//----- nvinfo : EIATTR_KPARAM_INFO
	.align		4
.L_11:
        /*0028*/ 	.byte	0x04, 0x17
        /*002a*/ 	.short	(.L_13 - .L_12)
.L_12:
        /*002c*/ 	.word	0x00000000
        /*0030*/ 	.short	0x0000
        /*0032*/ 	.short	0x0000
        /*0034*/ 	.byte	0x00, 0xf5, 0x21, 0x00


	//----- nvinfo : EIATTR_SPARSE_MMA_MASK
	.align		4
.L_13:
        /*0038*/ 	.byte	0x03, 0x50
        /*003a*/ 	.short	0x0000


	//----- nvinfo : EIATTR_MAXREG_COUNT
	.align		4
        /*003c*/ 	.byte	0x03, 0x1b
        /*003e*/ 	.short	0x00ff


	//----- nvinfo : EIATTR_MERCURY_ISA_VERSION
	.align		4
        /*0040*/ 	.byte	0x03, 0x5f
        /*0042*/ 	.short	0x0101


	//----- nvinfo : EIATTR_INT_WARP_WIDE_INSTR_OFFSETS
	.align		4
        /*0044*/ 	.byte	0x04, 0x31
        /*0046*/ 	.short	(.L_15 - .L_14)


	//   ....[0]....
.L_14:
        /*0048*/ 	.word	0x000000e0


	//   ....[1]....
        /*004c*/ 	.word	0x00000130


	//----- nvinfo : EIATTR_VRC_CTA_INIT_COUNT
	.align		4
.L_15:
        /*0050*/ 	.byte	0x02, 0x4a
	.zero		1
	.zero		1


	//----- nvinfo : EIATTR_EXIT_INSTR_OFFSETS
	.align		4
        /*0054*/ 	.byte	0x04, 0x1c
        /*0056*/ 	.short	(.L_17 - .L_16)


	//   ....[0]....
.L_16:
        /*0058*/ 	.word	0x00000070


	//   ....[1]....
        /*005c*/ 	.word	0x00000160


	//----- nvinfo : EIATTR_CBANK_PARAM_SIZE
	.align		4
.L_17:
        /*0060*/ 	.byte	0x03, 0x19
        /*0062*/ 	.short	0x0018


	//----- nvinfo : EIATTR_PARAM_CBANK
	.align		4
        /*0064*/ 	.byte	0x04, 0x0a
        /*0066*/ 	.short	(.L_19 - .L_18)
	.align		4
.L_18:
        /*0068*/ 	.word	index@(.nv.constant0._Z17computeHashKernelPKciPj)
        /*006c*/ 	.short	0x0380
        /*006e*/ 	.short	0x0018


	//----- nvinfo : EIATTR_SW_WAR
	.align		4
.L_19:
        /*0070*/ 	.byte	0x04, 0x36
        /*0072*/ 	.short	(.L_21 - .L_20)
.L_20:
        /*0074*/ 	.word	0x00000008
.L_21:


//--------------------- .nv.callgraph             --------------------------
	.section	.nv.callgraph,"",@"SHT_CUDA_CALLGRAPH"
	.align	4
	.sectionentsize	8
	.align		4
        /*0000*/ 	.word	0x00000000
	.align		4
        /*0004*/ 	.word	0xffffffff
	.align		4
        /*0008*/ 	.word	0x00000000
	.align		4
        /*000c*/ 	.word	0xfffffffe
	.align		4
        /*0010*/ 	.word	0x00000000
	.align		4
        /*0014*/ 	.word	0xfffffffd
	.align		4
        /*0018*/ 	.word	0x00000000
	.align		4
        /*001c*/ 	.word	0xfffffffc


//--------------------- .text._Z17computeHashKernelPKciPj --------------------------
	.section	.text._Z17computeHashKernelPKciPj,"ax",@progbits
	.align	128
        .global         _Z17computeHashKernelPKciPj
        .type           _Z17computeHashKernelPKciPj,@function
        .size           _Z17computeHashKernelPKciPj,(.L_x_1 - _Z17computeHashKernelPKciPj)
        .other          _Z17computeHashKernelPKciPj,@"STO_CUDA_ENTRY STV_DEFAULT"
_Z17computeHashKernelPKciPj:
.text._Z17computeHashKernelPKciPj:
[----:B------:R-:W-:Y:S01]  /*0000*/  LDC R1, c[0x0][0x37c] ;  /* 0x0000df00ff017b82 */ /* 0x000fe20000000800 */
[----:B------:R-:W0:Y:S07]  /*0010*/  S2R R0, SR_TID.X ;  /* 0x0000000000007919 */ /* 0x000e2e0000002100 */
[----:B------:R-:W0:Y:S01]  /*0020*/  S2UR UR4, SR_CTAID.X ;  /* 0x00000000000479c3 */ /* 0x000e220000002500 */
[----:B------:R-:W1:Y:S07]  /*0030*/  LDCU UR5, c[0x0][0x388] ;  /* 0x00007100ff0577ac */ /* 0x000e6e0008000800 */
[----:B------:R-:W0:Y:S02]  /*0040*/  LDC R3, c[0x0][0x360] ;  /* 0x0000d800ff037b82 */ /* 0x000e240000000800 */
[----:B0-----:R-:W-:-:S05]  /*0050*/  IMAD R0, R3, UR4, R0 ;  /* 0x0000000403007c24 */ /* 0x001fca000f8e0200 */
[----:B-1----:R-:W-:-:S13]  /*0060*/  ISETP.GE.AND P0, PT, R0, UR5, PT ;  /* 0x0000000500007c0c */ /* 0x002fda000bf06270 */
[----:B------:R-:W-:Y:S05]  /*0070*/  @P0 EXIT ;  /* 0x000000000000094d */ /* 0x000fea0003800000 */
[----:B------:R-:W0:Y:S01]  /*0080*/  LDCU.64 UR4, c[0x0][0x380] ;  /* 0x00007000ff0477ac */ /* 0x000e220008000a00 */
[----:B------:R-:W1:Y:S01]  /*0090*/  LDCU.64 UR6, c[0x0][0x358] ;  /* 0x00006b00ff0677ac */ /* 0x000e620008000a00 */
[----:B0-----:R-:W-:-:S04]  /*00a0*/  IADD3 R4, P0, PT, R0, UR4, RZ ;  /* 0x0000000400047c10 */ /* 0x001fc8000ff1e0ff */
[----:B------:R-:W-:-:S05]  /*00b0*/  LEA.HI.X.SX32 R5, R0, UR5, 0x1, P0 ;  /* 0x0000000500057c11 */ /* 0x000fca00080f0eff */
[----:B-1----:R-:W2:Y:S01]  /*00c0*/  LDG.E.S8 R4, desc[UR6][R4.64] ;  /* 0x0000000604047981 */ /* 0x002ea2000c1e1300 */
[----:B------:R-:W0:Y:S01]  /*00d0*/  LDC.64 R2, c[0x0][0x390] ;  /* 0x0000e400ff027b82 */ /* 0x000e220000000a00 */
[----:B------:R-:W-:Y:S01]  /*00e0*/  VOTEU.ANY UR4, UPT, PT ;  /* 0x0000000000047886 */ /* 0x000fe200038e0100 */
[----:B------:R-:W1:Y:S01]  /*00f0*/  S2R R6, SR_LANEID ;  /* 0x0000000000067919 */ /* 0x000e620000000000 */
[----:B------:R-:W-:-:S06]  /*0100*/  UFLO.U32 UR4, UR4 ;  /* 0x00000004000472bd */ /* 0x000fcc00080e0000 */
[----:B-1----:R-:W-:Y:S01]  /*0110*/  ISETP.EQ.U32.AND P0, PT, R6, UR4, PT ;  /* 0x0000000406007c0c */ /* 0x002fe2000bf02070 */
[----:B--2---:R-:W-:-:S04]  /*0120*/  IMAD R0, R4, 0x1f, RZ ;  /* 0x0000001f04007824 */ /* 0x004fc800078e02ff */
[----:B------:R-:W1:Y:S02]  /*0130*/  REDUX.SUM UR5, R0 ;  /* 0x00000000000573c4 */ /* 0x000e64000000c000 */
[----:B-1----:R-:W-:-:S06]  /*0140*/  IMAD.U32 R7, RZ, RZ, UR5 ;  /* 0x00000005ff077e24 */ /* 0x002fcc000f8e00ff */
[----:B0-----:R-:W-:Y:S01]  /*0150*/  @P0 REDG.E.ADD.STRONG.GPU desc[UR6][R2.64], R7 ;  /* 0x000000070200098e */ /* 0x001fe2000c12e106 */
[----:B------:R-:W-:Y:S05]  /*0160*/  EXIT ;  /* 0x000000000000794d */ /* 0x000fea0003800000 */
.L_x_0:
[----:B------:R-:W-:-:S00]  /*0170*/  BRA `(.L_x_0) ;  /* 0xfffffffc00fc7947 */ /* 0x000fc0000383ffff */
[----:B------:R-:W-:-:S00]  /*0180*/  NOP ;  /* 0x0000000000007918 */ /* 0x000fc00000000000 */
[----:B------:R-:W-:-:S00]  /*0190*/  NOP ;  /* 0x0000000000007918 */ /* 0x000fc00000000000 */
[----:B------:R-:W-:-:S00]  /*01a0*/  NOP ;  /* 0x0000000000007918 */ /* 0x000fc00000000000 */
[----:B------:R-:W-:-:S00]  /*01b0*/  NOP ;  /* 0x0000000000007918 */ /* 0x000fc00000000000 */
[----:B------:R-:W-:-:S00]  /*01c0*/  NOP ;  /* 0x0000000000007918 */ /* 0x000fc00000000000 */
[----:B------:R-:W-:-:S00]  /*01d0*/  NOP ;  /* 0x0000000000007918 */ /* 0x000fc00000000000 */
[----:B------:R-:W-:-:S00]  /*01e0*/  NOP ;  /* 0x0000000000007918 */ /* 0x000fc00000000000 */
[----:B------:R-:W-:-:S00]  /*01f0*/  NOP ;  /* 0x0000000000007918 */ /* 0x000fc00000000000 */
.L_x_1:


//--------------------- .nv.shared.reserved.0     --------------------------
	.section	.nv.shared.reserved.0,"aw",@nobits
	.weak		__nv_reservedSMEM_offset_0_alias
	.size		__nv_reservedSMEM_offset_0_alias, 0, 64
	.other		__nv_reservedSMEM_offset_0_alias,@"STO_CUDA_RESERVED_SHARED STV_DEFAULT"
__nv_reservedSMEM_offset_0_alias:
	.zero		0
	.zero		64


//--------------------- .nv.constant0._Z17computeHashKernelPKciPj --------------------------
	.section	.nv.constant0._Z17computeHashKernelPKciPj,"a",@progbits
	.sectionflags	@""
	.align	4
.nv.constant0._Z17computeHashKernelPKciPj:
	.zero		920


//--------------------- SYMBOLS --------------------------

	.type		.nv.reservedSmem.offset0,@object
	.size		.nv.reservedSmem.offset0,0x4
